	.headerflags	@"EF_CUDA_TEXMODE_UNIFIED EF_CUDA_64BIT_ADDRESS EF_CUDA_ACCELERATORS EF_CUDA_SM90 EF_CUDA_VIRTUAL_SM(EF_CUDA_SM90)"
	.elftype	@"ET_EXEC"


//--------------------- .nv.info                  --------------------------
	.section	.nv.info,"",@"SHT_CUDA_INFO"
	.align	4


	//----- nvinfo : EIATTR_REGCOUNT
	.align		4
        /*0000*/ 	.byte	0x04, 0x2f
        /*0002*/ 	.short	(.L_1 - .L_0)
	.align		4
.L_0:
        /*0004*/ 	.word	index@(triton_red_fused__to_copy_mul_sum_1)
        /*0008*/ 	.word	0x00000020


	//----- nvinfo : EIATTR_MIN_STACK_SIZE
	.align		4
.L_1:
        /*000c*/ 	.byte	0x04, 0x12
        /*000e*/ 	.short	(.L_3 - .L_2)
	.align		4
.L_2:
        /*0010*/ 	.word	index@(triton_red_fused__to_copy_mul_sum_1)
        /*0014*/ 	.word	0x00000000


	//----- nvinfo : EIATTR_FRAME_SIZE
	.align		4
.L_3:
        /*0018*/ 	.byte	0x04, 0x11
        /*001a*/ 	.short	(.L_5 - .L_4)
	.align		4
.L_4:
        /*001c*/ 	.word	index@(triton_red_fused__to_copy_mul_sum_1)
        /*0020*/ 	.word	0x00000000


	//----- nvinfo : EIATTR_MIN_STACK_SIZE
	.align		4
.L_5:
        /*0024*/ 	.byte	0x04, 0x12
        /*0026*/ 	.short	(.L_7 - .L_6)
	.align		4
.L_6:
        /*0028*/ 	.word	index@(triton_red_fused__to_copy_mul_sum_1)
        /*002c*/ 	.word	0x00000000
.L_7:


//--------------------- .nv.info.triton_red_fused__to_copy_mul_sum_1 --------------------------
	.section	.nv.info.triton_red_fused__to_copy_mul_sum_1,"",@"SHT_CUDA_INFO"
	.sectionflags	@""
	.align	4


	//----- nvinfo : EIATTR_CUDA_API_VERSION
	.align		4
        /*0000*/ 	.byte	0x04, 0x37
        /*0002*/ 	.short	(.L_9 - .L_8)
.L_8:
        /*0004*/ 	.word	0x0000007c


	//----- nvinfo : EIATTR_KPARAM_INFO
	.align		4
.L_9:
        /*0008*/ 	.byte	0x04, 0x17
        /*000a*/ 	.short	(.L_11 - .L_10)
.L_10:
        /*000c*/ 	.word	0x00000000
        /*0010*/ 	.short	0x0006
        /*0012*/ 	.short	0x0028
        /*0014*/ 	.byte	0x00, 0xf4, 0x21, 0x00


	//----- nvinfo : EIATTR_KPARAM_INFO
	.align		4
.L_11:
        /*0018*/ 	.byte	0x04, 0x17
        /*001a*/ 	.short	(.L_13 - .L_12)
.L_12:
        /*001c*/ 	.word	0x00000000
        /*0020*/ 	.short	0x0005
        /*0022*/ 	.short	0x0024
        /*0024*/ 	.byte	0x00, 0xf0, 0x11, 0x00


	//----- nvinfo : EIATTR_KPARAM_INFO
	.align		4
.L_13:
        /*0028*/ 	.byte	0x04, 0x17
        /*002a*/ 	.short	(.L_15 - .L_14)
.L_14:
        /*002c*/ 	.word	0x00000000
        /*0030*/ 	.short	0x0004
        /*0032*/ 	.short	0x0020
        /*0034*/ 	.byte	0x00, 0xf0, 0x11, 0x00


	//----- nvinfo : EIATTR_KPARAM_INFO
	.align		4
.L_15:
        /*0038*/ 	.byte	0x04, 0x17
        /*003a*/ 	.short	(.L_17 - .L_16)
.L_16:
        /*003c*/ 	.word	0x00000000
        /*0040*/ 	.short	0x0003
        /*0042*/ 	.short	0x0018
        /*0044*/ 	.byte	0x00, 0xf4, 0x21, 0x00


	//----- nvinfo : EIATTR_KPARAM_INFO
	.align		4
.L_17:
        /*0048*/ 	.byte	0x04, 0x17
        /*004a*/ 	.short	(.L_19 - .L_18)
.L_18:
        /*004c*/ 	.word	0x00000000
        /*0050*/ 	.short	0x0002
        /*0052*/ 	.short	0x0010
        /*0054*/ 	.byte	0x00, 0xf4, 0x21, 0x00


	//----- nvinfo : EIATTR_KPARAM_INFO
	.align		4
.L_19:
        /*0058*/ 	.byte	0x04, 0x17
        /*005a*/ 	.short	(.L_21 - .L_20)
.L_20:
        /*005c*/ 	.word	0x00000000
        /*0060*/ 	.short	0x0001
        /*0062*/ 	.short	0x0008
        /*0064*/ 	.byte	0x00, 0xf4, 0x21, 0x00


	//----- nvinfo : EIATTR_KPARAM_INFO
	.align		4
.L_21:
        /*0068*/ 	.byte	0x04, 0x17
        /*006a*/ 	.short	(.L_23 - .L_22)
.L_22:
        /*006c*/ 	.word	0x00000000
        /*0070*/ 	.short	0x0000
        /*0072*/ 	.short	0x0000
        /*0074*/ 	.byte	0x00, 0xf4, 0x21, 0x00


	//----- nvinfo : EIATTR_SPARSE_MMA_MASK
	.align		4
.L_23:
        /*0078*/ 	.byte	0x03, 0x50
        /*007a*/ 	.short	0x0000


	//----- nvinfo : EIATTR_MAXREG_COUNT
	.align		4
        /*007c*/ 	.byte	0x03, 0x1b
        /*007e*/ 	.short	0x00ff


	//----- nvinfo : EIATTR_COOP_GROUP_MASK_REGIDS
	.align		4
        /*0080*/ 	.byte	0x04, 0x29
        /*0082*/ 	.short	(.L_25 - .L_24)


	//   ....[0]....
.L_24:
        /*0084*/ 	.word	0xffffffff


	//   ....[1]....
        /*0088*/ 	.word	0xffffffff


	//   ....[2]....
        /*008c*/ 	.word	0xffffffff


	//   ....[3]....
        /*0090*/ 	.word	0xffffffff


	//   ....[4]....
        /*0094*/ 	.word	0xffffffff


	//   ....[5]....
        /*0098*/ 	.word	0xffffffff


	//   ....[6]....
        /*009c*/ 	.word	0xffffffff


	//   ....[7]....
        /*00a0*/ 	.word	0xffffffff


	//   ....[8]....
        /*00a4*/ 	.word	0xffffffff


	//   ....[9]....
        /*00a8*/ 	.word	0xffffffff


	//----- nvinfo : EIATTR_COOP_GROUP_INSTR_OFFSETS
	.align		4
.L_25:
        /*00ac*/ 	.byte	0x04, 0x28
        /*00ae*/ 	.short	(.L_27 - .L_26)


	//   ....[0]....
.L_26:
        /*00b0*/ 	.word	0x00000f80


	//   ....[1]....
        /*00b4*/ 	.word	0x00000fc0


	//   ....[2]....
        /*00b8*/ 	.word	0x00000ff0


	//   ....[3]....
        /*00bc*/ 	.word	0x00001020


	//   ....[4]....
        /*00c0*/ 	.word	0x00001070


	//   ....[5]....
        /*00c4*/ 	.word	0x00001090


	//   ....[6]....
        /*00c8*/ 	.word	0x000010a0


	//   ....[7]....
        /*00cc*/ 	.word	0x000010b0


	//   ....[8]....
        /*00d0*/ 	.word	0x000011a0


	//   ....[9]....
        /*00d4*/ 	.word	0x000011c0


	//----- nvinfo : EIATTR_EXIT_INSTR_OFFSETS
	.align		4
.L_27:
        /*00d8*/ 	.byte	0x04, 0x1c
        /*00da*/ 	.short	(.L_29 - .L_28)


	//   ....[0]....
.L_28:
        /*00dc*/ 	.word	0x000012a0


	//   ....[1]....
        /*00e0*/ 	.word	0x00001310


	//----- nvinfo : EIATTR_REQNTID
	.align		4
.L_29:
        /*00e4*/ 	.byte	0x04, 0x10
        /*00e6*/ 	.short	(.L_31 - .L_30)
.L_30:
        /*00e8*/ 	.word	0x00000080
        /*00ec*/ 	.word	0x00000001
        /*00f0*/ 	.word	0x00000001


	//----- nvinfo : EIATTR_CBANK_PARAM_SIZE
	.align		4
.L_31:
        /*00f4*/ 	.byte	0x03, 0x19
        /*00f6*/ 	.short	0x0030


	//----- nvinfo : EIATTR_PARAM_CBANK
	.align		4
        /*00f8*/ 	.byte	0x04, 0x0a
        /*00fa*/ 	.short	(.L_33 - .L_32)
	.align		4
.L_32:
        /*00fc*/ 	.word	index@(.nv.constant0.triton_red_fused__to_copy_mul_sum_1)
        /*0100*/ 	.short	0x0210
        /*0102*/ 	.short	0x0030


	//----- nvinfo : EIATTR_SW_WAR
	.align		4
.L_33:
        /*0104*/ 	.byte	0x04, 0x36
        /*0106*/ 	.short	(.L_35 - .L_34)
.L_34:
        /*0108*/ 	.word	0x00000008
.L_35:


//--------------------- .nv.callgraph             --------------------------
	.section	.nv.callgraph,"",@"SHT_CUDA_CALLGRAPH"
	.align	4
	.sectionentsize	8
	.align		4
        /*0000*/ 	.word	0x00000000
	.align		4
        /*0004*/ 	.word	0xffffffff
	.align		4
        /*0008*/ 	.word	0x00000000
	.align		4
        /*000c*/ 	.word	0xfffffffe
	.align		4
        /*0010*/ 	.word	0x00000000
	.align		4
        /*0014*/ 	.word	0xfffffffd
	.align		4
        /*0018*/ 	.word	0x00000000
	.align		4
        /*001c*/ 	.word	0xfffffffc


//--------------------- .text.triton_red_fused__to_copy_mul_sum_1 --------------------------
	.section	.text.triton_red_fused__to_copy_mul_sum_1,"ax",@progbits
	.sectionflags	@"SHF_BARRIERS=1"
	.align	128
        .global         triton_red_fused__to_copy_mul_sum_1
        .type           triton_red_fused__to_copy_mul_sum_1,@function
        .size           triton_red_fused__to_copy_mul_sum_1,(.L_x_5 - triton_red_fused__to_copy_mul_sum_1)
        .other          triton_red_fused__to_copy_mul_sum_1,@"STO_CUDA_ENTRY STV_DEFAULT"
triton_red_fused__to_copy_mul_sum_1:
.text.triton_red_fused__to_copy_mul_sum_1:
[----:B------:R-:W0:Y:S02]  /*0000*/  LDC R1, c[0x0][0x28] ;  /* 0x00000a00ff017b82 */ /* 0x000e240000000800 */
[----:B------:R-:W1:Y:S01]  /*0010*/  S2R R0, SR_TID.X ;  /* 0x0000000000007919 */ /* 0x000e620000002100 */
[----:B------:R-:W-:Y:S01]  /*0020*/  ULDC UR4, c[0x0][0x234] ;  /* 0x00008d0000047ab9 */ /* 0x000fe20000000800 */
[----:B------:R-:W-:Y:S01]  /*0030*/  ULDC.64 UR6, c[0x0][0x208] ;  /* 0x0000820000067ab9 */ /* 0x000fe20000000a00 */
[----:B------:R-:W-:Y:S01]  /*0040*/  MOV R2, UR4 ;  /* 0x0000000400027c02 */ /* 0x000fe20008000f00 */
[----:B------:R-:W2:Y:S01]  /*0050*/  S2R R5, SR_CTAID.X ;  /* 0x0000000000057919 */ /* 0x000ea20000002500 */
[----:B------:R-:W-:Y:S02]  /*0060*/  CS2R R20, SRZ ;  /* 0x0000000000147805 */ /* 0x000fe4000001ff00 */
[----:B------:R-:W-:Y:S02]  /*0070*/  CS2R R22, SRZ ;  /* 0x0000000000167805 */ /* 0x000fe4000001ff00 */
[----:B------:R-:W-:Y:S02]  /*0080*/  ISETP.GE.AND P0, PT, R2, 0x1, PT ;  /* 0x000000010200780c */ /* 0x000fe40003f06270 */
[----:B-1----:R-:W-:-:S02]  /*0090*/  SHF.L.U32 R3, R0, 0x2, RZ ;  /* 0x0000000200037819 */ /* 0x002fc400000006ff */
[----:B--2---:R-:W-:Y:S02]  /*00a0*/  SHF.L.U32 R5, R5, 0x5, RZ ;  /* 0x0000000505057819 */ /* 0x004fe400000006ff */
[----:B------:R-:W-:-:S07]  /*00b0*/  LOP3.LUT R6, R3, 0x1c, RZ, 0xc0, !PT ;  /* 0x0000001c03067812 */ /* 0x000fce00078ec0ff */
[----:B------:R-:W-:Y:S05]  /*00c0*/  @!P0 BRA `(.L_x_0) ;  /* 0x0000000c00ac8947 */ /* 0x000fea0003800000 */
[----:B------:R-:W-:Y:S01]  /*00d0*/  ISETP.GT.AND P1, PT, R2, 0x30, PT ;  /* 0x000000300200780c */ /* 0x000fe20003f24270 */
[----:B------:R-:W-:Y:S01]  /*00e0*/  HFMA2.MMA R9, -RZ, RZ, 0, 0 ;  /* 0x00000000ff097435 */ /* 0x000fe200000001ff */
[----:B------:R-:W-:Y:S02]  /*00f0*/  SHF.R.U32.HI R8, RZ, 0x3, R0 ;  /* 0x00000003ff087819 */ /* 0x000fe40000011600 */
[----:B------:R-:W-:Y:S02]  /*0100*/  CS2R R20, SRZ ;  /* 0x0000000000147805 */ /* 0x000fe4000001ff00 */
[----:B------:R-:W-:Y:S02]  /*0110*/  PLOP3.LUT P0, PT, PT, PT, PT, 0x80, 0x0 ;  /* 0x000000000000781c */ /* 0x000fe40003f0f070 */
[----:B------:R-:W-:Y:S02]  /*0120*/  CS2R R22, SRZ ;  /* 0x0000000000167805 */ /* 0x000fe4000001ff00 */
[----:B------:R-:W-:-:S04]  /*0130*/  SGXT.U32 R8, R8, 0x4 ;  /* 0x000000040808781a */ /* 0x000fc80000000000 */
[----:B------:R-:W-:-:S04]  /*0140*/  LEA R7, R8, R5, 0xc ;  /* 0x0000000508077211 */ /* 0x000fc800078e60ff */
[----:B------:R-:W-:Y:S01]  /*0150*/  IADD3 R7, R6, R7, RZ ;  /* 0x0000000706077210 */ /* 0x000fe20007ffe0ff */
[----:B------:R-:W-:Y:S06]  /*0160*/  @!P1 BRA `(.L_x_1) ;  /* 0x0000000400f09947 */ /* 0x000fec0003800000 */
[----:B------:R-:W-:Y:S02]  /*0170*/  PLOP3.LUT P0, PT, PT, PT, PT, 0x8, 0x0 ;  /* 0x000000000000781c */ /* 0x000fe40003f0e170 */
[----:B------:R-:W-:-:S11]  /*0180*/  IADD3 R4, R2, -0x30, RZ ;  /* 0xffffffd002047810 */ /* 0x000fd60007ffe0ff */
.L_x_2:
[----:B------:R-:W1:Y:S01]  /*0190*/  LDC R2, c[0x0][0x234] ;  /* 0x00008d00ff027b82 */ /* 0x000e620000000800 */
[----:B------:R-:W-:Y:S02]  /*01a0*/  IADD3 R27, R8, R9, RZ ;  /* 0x00000009081b7210 */ /* 0x000fe40007ffe0ff */
[----:B------:R-:W-:-:S05]  /*01b0*/  CS2R R16, SRZ ;  /* 0x0000000000107805 */ /* 0x000fca000001ff00 */
[----:B------:R-:W2:Y:S08]  /*01c0*/  LDC.64 R10, c[0x0][0x210] ;  /* 0x00008400ff0a7b82 */ /* 0x000eb00000000a00 */
[----:B------:R-:W3:Y:S01]  /*01d0*/  LDC.64 R14, c[0x0][0x218] ;  /* 0x00008600ff0e7b82 */ /* 0x000ee20000000a00 */
[----:B------:R-:W-:-:S07]  /*01e0*/  MOV R28, RZ ;  /* 0x000000ff001c7202 */ /* 0x000fce0000000f00 */
[----:B------:R-:W4:Y:S01]  /*01f0*/  LDC.64 R12, c[0x0][0x220] ;  /* 0x00008800ff0c7b82 */ /* 0x000f220000000a00 */
[----:B-1----:R-:W-:Y:S02]  /*0200*/  ISETP.GE.AND P1, PT, R27, R2, PT ;  /* 0x000000021b00720c */ /* 0x002fe40003f26270 */
[----:B------:R-:W-:Y:S01]  /*0210*/  CS2R R18, SRZ ;  /* 0x0000000000127805 */ /* 0x000fe2000001ff00 */
[----:B--2---:R-:W-:-:S10]  /*0220*/  IMAD.WIDE R24, R7, 0x2, R10 ;  /* 0x0000000207187825 */ /* 0x004fd400078e020a */
[----:B------:R3:W2:Y:S02]  /*0230*/  @!P1 LDG.E.EF.64 R16, desc[UR6][R24.64] ;  /* 0x0000000618109981 */ /* 0x0006a4000c0e1b00 */
[----:B---3--:R-:W-:-:S04]  /*0240*/  IMAD.WIDE R24, R7, 0x2, R14 ;  /* 0x0000000207187825 */ /* 0x008fc800078e020e */
[----:B----4-:R-:W-:Y:S01]  /*0250*/  IMAD.WIDE R26, R27, 0x4, R12 ;  /* 0x000000041b1a7825 */ /* 0x010fe200078e020c */
[----:B------:R1:W3:Y:S04]  /*0260*/  @!P1 LDG.E.EF.64 R18, desc[UR6][R24.64] ;  /* 0x0000000618129981 */ /* 0x0002e8000c0e1b00 */
[----:B------:R2:W4:Y:S01]  /*0270*/  @!P1 LDG.E.EL R28, desc[UR6][R26.64] ;  /* 0x000000061a1c9981 */ /* 0x000522000c2e1900 */
[----:B-1----:R-:W-:Y:S01]  /*0280*/  MOV R24, R23 ;  /* 0x0000001700187202 */ /* 0x002fe20000000f00 */
[----:B--2---:R-:W-:Y:S02]  /*0290*/  HADD2.F32 R27, -RZ, R16.H0_H0 ;  /* 0x20000010ff1b7230 */ /* 0x004fe40000004100 */
[----:B---3--:R-:W-:Y:S02]  /*02a0*/  HADD2.F32 R29, -RZ, R18.H0_H0 ;  /* 0x20000012ff1d7230 */ /* 0x008fe40000004100 */
[----:B------:R-:W-:-:S03]  /*02b0*/  HADD2.F32 R18, -RZ, R18.H1_H1 ;  /* 0x30000012ff127230 */ /* 0x000fc60000004100 */
[-C--:B----4-:R-:W-:Y:S02]  /*02c0*/  FMUL R29, R29, R28.reuse ;  /* 0x0000001c1d1d7220 */ /* 0x090fe40000400000 */
[----:B------:R-:W-:Y:S02]  /*02d0*/  FMUL R25, R18, R28 ;  /* 0x0000001c12197220 */ /* 0x000fe40000400000 */
[----:B------:R-:W-:Y:S01]  /*02e0*/  @!P1 FFMA R20, R27, R29, R20 ;  /* 0x0000001d1b149223 */ /* 0x000fe20000000014 */
[----:B------:R-:W-:Y:S01]  /*02f0*/  HADD2.F32 R29, -RZ, R16.H1_H1 ;  /* 0x30000010ff1d7230 */ /* 0x000fe20000004100 */
[----:B------:R-:W-:-:S04]  /*0300*/  IADD3 R27, R8, 0x10, R9 ;  /* 0x00000010081b7810 */ /* 0x000fc80007ffe009 */
[----:B------:R-:W-:Y:S01]  /*0310*/  @!P1 FFMA R22, R29, R25, R22 ;  /* 0x000000191d169223 */ /* 0x000fe20000000016 */
[----:B------:R-:W-:Y:S01]  /*0320*/  HADD2.F32 R29, -RZ, R19.H0_H0 ;  /* 0x20000013ff1d7230 */ /* 0x000fe20000004100 */
[----:B------:R-:W-:Y:S01]  /*0330*/  ISETP.GE.AND P2, PT, R27, R2, PT ;  /* 0x000000021b00720c */ /* 0x000fe20003f46270 */
[----:B------:R-:W-:Y:S01]  /*0340*/  HFMA2.MMA R25, -RZ, RZ, 0, 0 ;  /* 0x00000000ff197435 */ /* 0x000fe200000001ff */
[----:B------:R-:W-:Y:S02]  /*0350*/  HADD2.F32 R16, -RZ, R19.H1_H1 ;  /* 0x30000013ff107230 */ /* 0x000fe40000004100 */
[----:B------:R-:W-:Y:S02]  /*0360*/  HADD2.F32 R23, -RZ, R17.H0_H0 ;  /* 0x20000011ff177230 */ /* 0x000fe40000004100 */
[----:B------:R-:W-:Y:S01]  /*0370*/  FMUL R19, R29, R28 ;  /* 0x0000001c1d137220 */ /* 0x000fe20000400000 */
[----:B------:R-:W-:-:S04]  /*0380*/  IMAD.WIDE R26, R27, 0x4, R12 ;  /* 0x000000041b1a7825 */ /* 0x000fc800078e020c */
[----:B------:R-:W-:Y:S01]  /*0390*/  FMUL R28, R16, R28 ;  /* 0x0000001c101c7220 */ /* 0x000fe20000400000 */
[----:B------:R-:W-:Y:S01]  /*03a0*/  @!P1 FFMA R24, R23, R19, R24 ;  /* 0x0000001317189223 */ /* 0x000fe20000000018 */
[----:B------:R-:W-:Y:S01]  /*03b0*/  IADD3 R23, R7, 0x10000, RZ ;  /* 0x0001000007177810 */ /* 0x000fe20007ffe0ff */
[----:B------:R-:W-:Y:S01]  /*03c0*/  HADD2.F32 R16, -RZ, R17.H1_H1 ;  /* 0x30000011ff107230 */ /* 0x000fe20000004100 */
[----:B------:R-:W-:Y:S01]  /*03d0*/  CS2R R18, SRZ ;  /* 0x0000000000127805 */ /* 0x000fe2000001ff00 */
[----:B------:R1:W2:Y:S03]  /*03e0*/  @!P2 LDG.E.EL R25, desc[UR6][R26.64] ;  /* 0x000000061a19a981 */ /* 0x0002a6000c2e1900 */
[----:B------:R-:W-:Y:S01]  /*03f0*/  @!P1 FFMA R21, R16, R28, R21 ;  /* 0x0000001c10159223 */ /* 0x000fe20000000015 */
[----:B------:R-:W-:Y:S01]  /*0400*/  CS2R R16, SRZ ;  /* 0x0000000000107805 */ /* 0x000fe2000001ff00 */
[----:B------:R-:W-:-:S04]  /*0410*/  IMAD.WIDE R28, R23, 0x2, R10 ;  /* 0x00000002171c7825 */ /* 0x000fc800078e020a */
[----:B-1----:R-:W-:Y:S01]  /*0420*/  IMAD.WIDE R26, R23, 0x2, R14 ;  /* 0x00000002171a7825 */ /* 0x002fe200078e020e */
[----:B------:R-:W3:Y:S04]  /*0430*/  @!P2 LDG.E.EF.64 R16, desc[UR6][R28.64] ;  /* 0x000000061c10a981 */ /* 0x000ee8000c0e1b00 */
[----:B------:R3:W4:Y:S02]  /*0440*/  @!P2 LDG.E.EF.64 R18, desc[UR6][R26.64] ;  /* 0x000000061a12a981 */ /* 0x000724000c0e1b00 */
[----:B---3--:R-:W-:Y:S02]  /*0450*/  HADD2.F32 R27, -RZ, R16.H0_H0 ;  /* 0x20000010ff1b7230 */ /* 0x008fe40000004100 */
[----:B----4-:R-:W-:Y:S02]  /*0460*/  HADD2.F32 R23, -RZ, R18.H0_H0 ;  /* 0x20000012ff177230 */ /* 0x010fe40000004100 */
[----:B------:R-:W-:-:S03]  /*0470*/  HADD2.F32 R18, -RZ, R18.H1_H1 ;  /* 0x30000012ff127230 */ /* 0x000fc60000004100 */
[----:B--2---:R-:W-:Y:S01]  /*0480*/  FMUL R23, R23, R25 ;  /* 0x0000001917177220 */ /* 0x004fe20000400000 */
[----:B------:R-:W-:Y:S02]  /*0490*/  HADD2.F32 R29, -RZ, R16.H1_H1 ;  /* 0x30000010ff1d7230 */ /* 0x000fe40000004100 */
[----:B------:R-:W-:Y:S02]  /*04a0*/  HADD2.F32 R16, -RZ, R19.H0_H0 ;  /* 0x20000013ff107230 */ /* 0x000fe40000004100 */
[----:B------:R-:W-:Y:S01]  /*04b0*/  @!P2 FFMA R20, R27, R23, R20 ;  /* 0x000000171b14a223 */ /* 0x000fe20000000014 */
[----:B------:R-:W-:Y:S01]  /*04c0*/  IADD3 R27, R8, 0x20, R9 ;  /* 0x00000020081b7810 */ /* 0x000fe20007ffe009 */
[-C--:B------:R-:W-:Y:S01]  /*04d0*/  FMUL R23, R18, R25.reuse ;  /* 0x0000001912177220 */ /* 0x080fe20000400000 */
[----:B------:R-:W-:Y:S02]  /*04e0*/  HADD2.F32 R18, -RZ, R19.H1_H1 ;  /* 0x30000013ff127230 */ /* 0x000fe40000004100 */
[----:B------:R-:W-:Y:S01]  /*04f0*/  FMUL R19, R16, R25 ;  /* 0x0000001910137220 */ /* 0x000fe20000400000 */
[----:B------:R-:W-:Y:S01]  /*0500*/  ISETP.GE.AND P1, PT, R27, R2, PT ;  /* 0x000000021b00720c */ /* 0x000fe20003f26270 */
[----:B------:R-:W-:Y:S01]  /*0510*/  @!P2 FFMA R22, R29, R23, R22 ;  /* 0x000000171d16a223 */ /* 0x000fe20000000016 */
[----:B------:R-:W-:Y:S01]  /*0520*/  HFMA2.MMA R23, -RZ, RZ, 0, 0 ;  /* 0x00000000ff177435 */ /* 0x000fe200000001ff */
[----:B------:R-:W-:Y:S01]  /*0530*/  FMUL R16, R18, R25 ;  /* 0x0000001912107220 */ /* 0x000fe20000400000 */
[----:B------:R-:W-:-:S02]  /*0540*/  HADD2.F32 R25, -RZ, R17.H0_H0 ;  /* 0x20000011ff197230 */ /* 0x000fc40000004100 */
[----:B------:R-:W-:Y:S02]  /*0550*/  HADD2.F32 R18, -RZ, R17.H1_H1 ;  /* 0x30000011ff127230 */ /* 0x000fe40000004100 */
[----:B------:R-:W-:-:S04]  /*0560*/  IMAD.WIDE R26, R27, 0x4, R12 ;  /* 0x000000041b1a7825 */ /* 0x000fc800078e020c */
[----:B------:R-:W-:Y:S01]  /*0570*/  @!P2 FFMA R24, R25, R19, R24 ;  /* 0x000000131918a223 */ /* 0x000fe20000000018 */
[----:B------:R-:W-:Y:S01]  /*0580*/  IADD3 R25, R7, 0x20000, RZ ;  /* 0x0002000007197810 */ /* 0x000fe20007ffe0ff */
[----:B------:R-:W-:Y:S01]  /*0590*/  @!P2 FFMA R21, R18, R16, R21 ;  /* 0x000000101215a223 */ /* 0x000fe20000000015 */
[----:B------:R-:W-:Y:S01]  /*05a0*/  CS2R R18, SRZ ;  /* 0x0000000000127805 */ /* 0x000fe2000001ff00 */
[----:B------:R1:W2:Y:S01]  /*05b0*/  @!P1 LDG.E.EL R23, desc[UR6][R26.64] ;  /* 0x000000061a179981 */ /* 0x0002a2000c2e1900 */
[----:B------:R-:W-:Y:S01]  /*05c0*/  CS2R R16, SRZ ;  /* 0x0000000000107805 */ /* 0x000fe2000001ff00 */
[----:B------:R-:W-:-:S05]  /*05d0*/  IMAD.WIDE R28, R25, 0x2, R10 ;  /* 0x00000002191c7825 */ /* 0x000fca00078e020a */
[----:B------:R-:W3:Y:S01]  /*05e0*/  @!P1 LDG.E.EF.64 R16, desc[UR6][R28.64] ;  /* 0x000000061c109981 */ /* 0x000ee2000c0e1b00 */
[----:B-1----:R-:W-:-:S05]  /*05f0*/  IMAD.WIDE R26, R25, 0x2, R14 ;  /* 0x00000002191a7825 */ /* 0x002fca00078e020e */
        /* <DEDUP_REMOVED lines=8> */
[----:B------:R-:W-:Y:S01]  /*0680*/  FMUL R25, R18, R23 ;  /* 0x0000001712197220 */ /* 0x000fe20000400000 */
[----:B------:R-:W-:Y:S01]  /*0690*/  IADD3 R27, R8, 0x30, R9 ;  /* 0x00000030081b7810 */ /* 0x000fe20007ffe009 */
[----:B------:R-:W-:Y:S02]  /*06a0*/  HADD2.F32 R18, -RZ, R17.H0_H0 ;  /* 0x20000011ff127230 */ /* 0x000fe40000004100 */
[----:B------:R-:W-:Y:S01]  /*06b0*/  @!P1 FFMA R22, R29, R25, R22 ;  /* 0x000000191d169223 */ /* 0x000fe20000000016 */
[----:B------:R-:W-:Y:S01]  /*06c0*/  FMUL R29, R16, R23 ;  /* 0x00000017101d7220 */ /* 0x000fe20000400000 */
[----:B------:R-:W-:-:S02]  /*06d0*/  MOV R16, R24 ;  /* 0x0000001800107202 */ /* 0x000fc40000000f00 */
[----:B------:R-:W-:Y:S02]  /*06e0*/  ISETP.GE.AND P2, PT, R27, R2, PT ;  /* 0x000000021b00720c */ /* 0x000fe40003f46270 */
[----:B------:R-:W-:Y:S01]  /*06f0*/  IADD3 R25, R7, 0x30000, RZ ;  /* 0x0003000007197810 */ /* 0x000fe20007ffe0ff */
[----:B------:R-:W-:Y:S01]  /*0700*/  @!P1 FFMA R16, R18, R29, R16 ;  /* 0x0000001d12109223 */ /* 0x000fe20000000010 */
[----:B------:R-:W-:-:S03]  /*0710*/  HFMA2.MMA R18, -RZ, RZ, 0, 0 ;  /* 0x00000000ff127435 */ /* 0x000fc600000001ff */
[----:B------:R-:W-:-:S04]  /*0720*/  IMAD.WIDE R28, R25, 0x2, R10 ;  /* 0x00000002191c7825 */ /* 0x000fc800078e020a */
[----:B------:R-:W-:Y:S01]  /*0730*/  IMAD.WIDE R24, R25, 0x2, R14 ;  /* 0x0000000219187825 */ /* 0x000fe200078e020e */
[----:B------:R-:W-:Y:S02]  /*0740*/  CS2R R14, SRZ ;  /* 0x00000000000e7805 */ /* 0x000fe4000001ff00 */
[----:B------:R-:W-:Y:S01]  /*0750*/  CS2R R10, SRZ ;  /* 0x00000000000a7805 */ /* 0x000fe2000001ff00 */
[----:B------:R-:W-:-:S03]  /*0760*/  IMAD.WIDE R12, R27, 0x4, R12 ;  /* 0x000000041b0c7825 */ /* 0x000fc600078e020c */
[----:B------:R-:W2:Y:S04]  /*0770*/  @!P2 LDG.E.EF.64 R14, desc[UR6][R24.64] ;  /* 0x00000006180ea981 */ /* 0x000ea8000c0e1b00 */
[----:B------:R-:W3:Y:S04]  /*0780*/  @!P2 LDG.E.EF.64 R10, desc[UR6][R28.64] ;  /* 0x000000061c0aa981 */ /* 0x000ee8000c0e1b00 */
[----:B------:R-:W4:Y:S01]  /*0790*/  @!P2 LDG.E.EL R18, desc[UR6][R12.64] ;  /* 0x000000060c12a981 */ /* 0x000f22000c2e1900 */
[----:B------:R-:W-:Y:S02]  /*07a0*/  HADD2.F32 R26, -RZ, R19.H1_H1 ;  /* 0x30000013ff1a7230 */ /* 0x000fe40000004100 */
[----:B------:R-:W-:Y:S01]  /*07b0*/  HADD2.F32 R17, -RZ, R17.H1_H1 ;  /* 0x30000011ff117230 */ /* 0x000fe20000004100 */
[----:B------:R-:W-:-:S02]  /*07c0*/  IADD3 R9, R9, 0x40, RZ ;  /* 0x0000004009097810 */ /* 0x000fc40007ffe0ff */
[----:B------:R-:W-:-:S04]  /*07d0*/  FMUL R26, R26, R23 ;  /* 0x000000171a1a7220 */ /* 0x000fc80000400000 */
[----:B------:R-:W-:Y:S01]  /*07e0*/  @!P1 FFMA R21, R17, R26, R21 ;  /* 0x0000001a11159223 */ /* 0x000fe20000000015 */
[----:B------:R-:W-:Y:S02]  /*07f0*/  ISETP.GE.AND P1, PT, R9, R4, PT ;  /* 0x000000040900720c */ /* 0x000fe40003f26270 */
[----:B------:R-:W-:Y:S01]  /*0800*/  IADD3 R7, R7, 0x40000, RZ ;  /* 0x0004000007077810 */ /* 0x000fe20007ffe0ff */
[----:B--2---:R-:W-:Y:S02]  /*0810*/  HADD2.F32 R27, -RZ, R15.H0_H0 ;  /* 0x2000000fff1b7230 */ /* 0x004fe40000004100 */
[----:B------:R-:W-:Y:S02]  /*0820*/  HADD2.F32 R19, -RZ, R14.H0_H0 ;  /* 0x2000000eff137230 */ /* 0x000fe40000004100 */
[----:B------:R-:W-:Y:S02]  /*0830*/  HADD2.F32 R23, -RZ, R14.H1_H1 ;  /* 0x3000000eff177230 */ /* 0x000fe40000004100 */
[----:B---3--:R-:W-:-:S02]  /*0840*/  HADD2.F32 R25, -RZ, R11.H0_H0 ;  /* 0x2000000bff197230 */ /* 0x008fc40000004100 */
[----:B------:R-:W-:Y:S02]  /*0850*/  HADD2.F32 R29, -RZ, R15.H1_H1 ;  /* 0x3000000fff1d7230 */ /* 0x000fe40000004100 */
[-C--:B----4-:R-:W-:Y:S01]  /*0860*/  FMUL R17, R27, R18.reuse ;  /* 0x000000121b117220 */ /* 0x090fe20000400000 */
[-C--:B------:R-:W-:Y:S01]  /*0870*/  FMUL R15, R19, R18.reuse ;  /* 0x00000012130f7220 */ /* 0x080fe20000400000 */
[-C--:B------:R-:W-:Y:S01]  /*0880*/  FMUL R13, R23, R18.reuse ;  /* 0x00000012170d7220 */ /* 0x080fe20000400000 */
[----:B------:R-:W-:Y:S02]  /*0890*/  HADD2.F32 R19, -RZ, R10.H0_H0 ;  /* 0x2000000aff137230 */ /* 0x000fe40000004100 */
[----:B------:R-:W-:Y:S01]  /*08a0*/  @!P2 FFMA R16, R25, R17, R16 ;  /* 0x000000111910a223 */ /* 0x000fe20000000010 */
[----:B------:R-:W-:Y:S02]  /*08b0*/  HADD2.F32 R23, -RZ, R10.H1_H1 ;  /* 0x3000000aff177230 */ /* 0x000fe40000004100 */
[----:B------:R-:W-:Y:S01]  /*08c0*/  FMUL R18, R29, R18 ;  /* 0x000000121d127220 */ /* 0x000fe20000400000 */
[----:B------:R-:W-:-:S02]  /*08d0*/  HADD2.F32 R10, -RZ, R11.H1_H1 ;  /* 0x3000000bff0a7230 */ /* 0x000fc40000004100 */
[----:B------:R-:W-:Y:S01]  /*08e0*/  @!P2 FFMA R20, R19, R15, R20 ;  /* 0x0000000f1314a223 */ /* 0x000fe20000000014 */
[----:B------:R-:W-:Y:S01]  /*08f0*/  @!P2 FFMA R22, R23, R13, R22 ;  /* 0x0000000d1716a223 */ /* 0x000fe20000000016 */
[----:B------:R-:W-:Y:S01]  /*0900*/  MOV R23, R16 ;  /* 0x0000001000177202 */ /* 0x000fe20000000f00 */
[----:B------:R-:W-:Y:S01]  /*0910*/  @!P2 FFMA R21, R10, R18, R21 ;  /* 0x000000120a15a223 */ /* 0x000fe20000000015 */
[----:B------:R-:W-:Y:S06]  /*0920*/  @!P1 BRA `(.L_x_2) ;  /* 0xfffffff800189947 */ /* 0x000fec000383ffff */
.L_x_1:
[----:B------:R-:W-:-:S04]  /*0930*/  IADD3 R4, -R9, R2, RZ ;  /* 0x0000000209047210 */ /* 0x000fc80007ffe1ff */
[----:B------:R-:W-:-:S13]  /*0940*/  ISETP.GT.AND P1, PT, R4, 0x10, PT ;  /* 0x000000100400780c */ /* 0x000fda0003f24270 */
[----:B------:R-:W-:Y:S05]  /*0950*/  @!P1 BRA `(.L_x_3) ;  /* 0x0000000400089947 */ /* 0x000fea0003800000 */
[----:B------:R-:W1:Y:S01]  /*0960*/  LDC.64 R16, c[0x0][0x218] ;  /* 0x00008600ff107b82 */ /* 0x000e620000000a00 */
[----:B------:R-:W-:Y:S01]  /*0970*/  IADD3 R27, R8, R9, RZ ;  /* 0x00000009081b7210 */ /* 0x000fe20007ffe0ff */
[----:B------:R-:W-:Y:S01]  /*0980*/  HFMA2.MMA R4, -RZ, RZ, 0, 0 ;  /* 0x00000000ff047435 */ /* 0x000fe200000001ff */
[----:B------:R-:W-:Y:S02]  /*0990*/  CS2R R12, SRZ ;  /* 0x00000000000c7805 */ /* 0x000fe4000001ff00 */
[----:B------:R-:W-:-:S03]  /*09a0*/  ISETP.GE.AND P0, PT, R27, R2, PT ;  /* 0x000000021b00720c */ /* 0x000fc60003f06270 */
[----:B------:R-:W2:Y:S08]  /*09b0*/  LDC.64 R14, c[0x0][0x220] ;  /* 0x00008800ff0e7b82 */ /* 0x000eb00000000a00 */
[----:B------:R-:W3:Y:S01]  /*09c0*/  LDC.64 R18, c[0x0][0x210] ;  /* 0x00008400ff127b82 */ /* 0x000ee20000000a00 */
[----:B------:R-:W-:Y:S02]  /*09d0*/  CS2R R10, SRZ ;  /* 0x00000000000a7805 */ /* 0x000fe4000001ff00 */
[----:B------:R-:W-:Y:S01]  /*09e0*/  IADD3 R9, R9, 0x10, RZ ;  /* 0x0000001009097810 */ /* 0x000fe20007ffe0ff */
[----:B-1----:R-:W-:-:S05]  /*09f0*/  IMAD.WIDE R24, R7, 0x2, R16 ;  /* 0x0000000207187825 */ /* 0x002fca00078e0210 */
[----:B------:R1:W4:Y:S01]  /*0a00*/  @!P0 LDG.E.EF.64 R10, desc[UR6][R24.64] ;  /* 0x00000006180a8981 */ /* 0x000322000c0e1b00 */
[----:B--2---:R-:W-:-:S05]  /*0a10*/  IMAD.WIDE R26, R27, 0x4, R14 ;  /* 0x000000041b1a7825 */ /* 0x004fca00078e020e */
[----:B------:R2:W5:Y:S01]  /*0a20*/  @!P0 LDG.E.EL R4, desc[UR6][R26.64] ;  /* 0x000000061a048981 */ /* 0x000562000c2e1900 */
[----:B-1----:R-:W-:Y:S01]  /*0a30*/  IADD3 R25, R8, R9, RZ ;  /* 0x0000000908197210 */ /* 0x002fe20007ffe0ff */
[----:B---3--:R-:W-:-:S03]  /*0a40*/  IMAD.WIDE R28, R7, 0x2, R18 ;  /* 0x00000002071c7825 */ /* 0x008fc600078e0212 */
[C---:B------:R-:W-:Y:S02]  /*0a50*/  ISETP.GE.AND P1, PT, R25.reuse, R2, PT ;  /* 0x000000021900720c */ /* 0x040fe40003f26270 */
[----:B------:R1:W3:Y:S01]  /*0a60*/  @!P0 LDG.E.EF.64 R12, desc[UR6][R28.64] ;  /* 0x000000061c0c8981 */ /* 0x0002e2000c0e1b00 */
[----:B------:R-:W-:Y:S01]  /*0a70*/  IADD3 R7, R7, 0x10000, RZ ;  /* 0x0001000007077810 */ /* 0x000fe20007ffe0ff */
[----:B------:R-:W-:Y:S01]  /*0a80*/  IMAD.WIDE R24, R25, 0x4, R14 ;  /* 0x0000000419187825 */ /* 0x000fe200078e020e */
[----:B------:R-:W-:-:S03]  /*0a90*/  CS2R R14, SRZ ;  /* 0x00000000000e7805 */ /* 0x000fc6000001ff00 */
[C---:B--2---:R-:W-:Y:S01]  /*0aa0*/  IMAD.WIDE R26, R7.reuse, 0x2, R16 ;  /* 0x00000002071a7825 */ /* 0x044fe200078e0210 */
[----:B------:R-:W-:Y:S02]  /*0ab0*/  CS2R R16, SRZ ;  /* 0x0000000000107805 */ /* 0x000fe4000001ff00 */
[----:B-1----:R-:W-:Y:S02]  /*0ac0*/  MOV R28, RZ ;  /* 0x000000ff001c7202 */ /* 0x002fe40000000f00 */
[----:B------:R4:W2:Y:S01]  /*0ad0*/  @!P1 LDG.E.EF.64 R14, desc[UR6][R26.64] ;  /* 0x000000061a0e9981 */ /* 0x0008a2000c0e1b00 */
[----:B------:R-:W-:-:S03]  /*0ae0*/  IMAD.WIDE R18, R7, 0x2, R18 ;  /* 0x0000000207127825 */ /* 0x000fc600078e0212 */
[----:B------:R-:W2:Y:S04]  /*0af0*/  @!P1 LDG.E.EL R28, desc[UR6][R24.64] ;  /* 0x00000006181c9981 */ /* 0x000ea8000c2e1900 */
[----:B------:R1:W2:Y:S01]  /*0b00*/  @!P1 LDG.E.EF.64 R16, desc[UR6][R18.64] ;  /* 0x0000000612109981 */ /* 0x0002a2000c0e1b00 */
[----:B------:R-:W-:Y:S02]  /*0b10*/  IADD3 R9, R9, 0x10, RZ ;  /* 0x0000001009097810 */ /* 0x000fe40007ffe0ff */
[----:B------:R-:W-:Y:S01]  /*0b20*/  IADD3 R7, R7, 0x10000, RZ ;  /* 0x0001000007077810 */ /* 0x000fe20007ffe0ff */
[----:B----4-:R-:W-:Y:S02]  /*0b30*/  HADD2.F32 R27, -RZ, R10.H0_H0 ;  /* 0x2000000aff1b7230 */ /* 0x010fe40000004100 */
[----:B------:R-:W-:-:S02]  /*0b40*/  HADD2.F32 R10, -RZ, R10.H1_H1 ;  /* 0x3000000aff0a7230 */ /* 0x000fc40000004100 */
[----:B01----:R-:W-:Y:S02]  /*0b50*/  HADD2.F32 R19, -RZ, R11.H0_H0 ;  /* 0x2000000bff137230 */ /* 0x003fe40000004100 */
[----:B------:R-:W-:Y:S02]  /*0b60*/  HADD2.F32 R25, -RZ, R11.H1_H1 ;  /* 0x3000000bff197230 */ /* 0x000fe40000004100 */
[-C--:B-----5:R-:W-:Y:S01]  /*0b70*/  FMUL R11, R10, R4.reuse ;  /* 0x000000040a0b7220 */ /* 0x0a0fe20000400000 */
[-C--:B------:R-:W-:Y:S01]  /*0b80*/  FMUL R10, R19, R4.reuse ;  /* 0x00000004130a7220 */ /* 0x080fe20000400000 */
[-C--:B------:R-:W-:Y:S01]  /*0b90*/  FMUL R27, R27, R4.reuse ;  /* 0x000000041b1b7220 */ /* 0x080fe20000400000 */
[----:B---3--:R-:W-:Y:S02]  /*0ba0*/  HADD2.F32 R19, -RZ, R12.H1_H1 ;  /* 0x3000000cff137230 */ /* 0x008fe40000004100 */
[----:B------:R-:W-:Y:S01]  /*0bb0*/  FMUL R4, R25, R4 ;  /* 0x0000000419047220 */ /* 0x000fe20000400000 */
[----:B------:R-:W-:-:S02]  /*0bc0*/  HADD2.F32 R18, -RZ, R13.H1_H1 ;  /* 0x3000000dff127230 */ /* 0x000fc40000004100 */
[----:B------:R-:W-:Y:S02]  /*0bd0*/  HADD2.F32 R29, -RZ, R12.H0_H0 ;  /* 0x2000000cff1d7230 */ /* 0x000fe40000004100 */
[----:B------:R-:W-:Y:S01]  /*0be0*/  FFMA R11, R19, R11, R22 ;  /* 0x0000000b130b7223 */ /* 0x000fe20000000016 */
[----:B------:R-:W-:Y:S02]  /*0bf0*/  HADD2.F32 R12, -RZ, R13.H0_H0 ;  /* 0x2000000dff0c7230 */ /* 0x000fe40000004100 */
[----:B------:R-:W-:Y:S02]  /*0c00*/  FFMA R4, R18, R4, R21 ;  /* 0x0000000412047223 */ /* 0x000fe40000000015 */
[----:B------:R-:W-:Y:S01]  /*0c10*/  FSEL R22, R11, R22, !P0 ;  /* 0x000000160b167208 */ /* 0x000fe20004000000 */
[----:B--2---:R-:W-:Y:S02]  /*0c20*/  HADD2.F32 R11, -RZ, R14.H0_H0 ;  /* 0x2000000eff0b7230 */ /* 0x004fe40000004100 */
[----:B------:R-:W-:Y:S01]  /*0c30*/  FFMA R10, R12, R10, R23 ;  /* 0x0000000a0c0a7223 */ /* 0x000fe20000000017 */
[----:B------:R-:W-:-:S02]  /*0c40*/  HADD2.F32 R13, -RZ, R14.H1_H1 ;  /* 0x3000000eff0d7230 */ /* 0x000fc40000004100 */
[----:B------:R-:W-:Y:S02]  /*0c50*/  HADD2.F32 R19, -RZ, R15.H0_H0 ;  /* 0x2000000fff137230 */ /* 0x000fe40000004100 */
[----:B------:R-:W-:Y:S01]  /*0c60*/  FFMA R27, R29, R27, R20 ;  /* 0x0000001b1d1b7223 */ /* 0x000fe20000000014 */
[----:B------:R-:W-:Y:S01]  /*0c70*/  HADD2.F32 R15, -RZ, R15.H1_H1 ;  /* 0x3000000fff0f7230 */ /* 0x000fe20000004100 */
[----:B------:R-:W-:Y:S01]  /*0c80*/  FSEL R21, R4, R21, !P0 ;  /* 0x0000001504157208 */ /* 0x000fe20004000000 */
[-C--:B------:R-:W-:Y:S01]  /*0c90*/  FMUL R11, R11, R28.reuse ;  /* 0x0000001c0b0b7220 */ /* 0x080fe20000400000 */
[-C--:B------:R-:W-:Y:S01]  /*0ca0*/  FMUL R13, R13, R28.reuse ;  /* 0x0000001c0d0d7220 */ /* 0x080fe20000400000 */
[-C--:B------:R-:W-:Y:S01]  /*0cb0*/  FMUL R4, R19, R28.reuse ;  /* 0x0000001c13047220 */ /* 0x080fe20000400000 */
[----:B------:R-:W-:Y:S01]  /*0cc0*/  FSEL R23, R10, R23, !P0 ;  /* 0x000000170a177208 */ /* 0x000fe20004000000 */
[----:B------:R-:W-:Y:S01]  /*0cd0*/  FMUL R28, R15, R28 ;  /* 0x0000001c0f1c7220 */ /* 0x000fe20000400000 */
[----:B------:R-:W-:Y:S01]  /*0ce0*/  FSEL R20, R27, R20, !P0 ;  /* 0x000000141b147208 */ /* 0x000fe20004000000 */
[----:B------:R-:W-:-:S02]  /*0cf0*/  HADD2.F32 R15, -RZ, R16.H0_H0 ;  /* 0x20000010ff0f7230 */ /* 0x000fc40000004100 */
[----:B------:R-:W-:Y:S02]  /*0d00*/  HADD2.F32 R19, -RZ, R16.H1_H1 ;  /* 0x30000010ff137230 */ /* 0x000fe40000004100 */
[----:B------:R-:W-:Y:S02]  /*0d10*/  HADD2.F32 R10, -RZ, R17.H0_H0 ;  /* 0x20000011ff0a7230 */ /* 0x000fe40000004100 */
[----:B------:R-:W-:Y:S01]  /*0d20*/  HADD2.F32 R12, -RZ, R17.H1_H1 ;  /* 0x30000011ff0c7230 */ /* 0x000fe20000004100 */
[----:B------:R-:W-:Y:S01]  /*0d30*/  PLOP3.LUT P0, PT, PT, PT, PT, 0x8, 0x0 ;  /* 0x000000000000781c */ /* 0x000fe20003f0e170 */
[----:B------:R-:W-:Y:S01]  /*0d40*/  @!P1 FFMA R20, R15, R11, R20 ;  /* 0x0000000b0f149223 */ /* 0x000fe20000000014 */
[----:B------:R-:W-:Y:S01]  /*0d50*/  @!P1 FFMA R22, R19, R13, R22 ;  /* 0x0000000d13169223 */ /* 0x000fe20000000016 */
[----:B------:R-:W-:Y:S01]  /*0d60*/  @!P1 FFMA R23, R10, R4, R23 ;  /* 0x000000040a179223 */ /* 0x000fe20000000017 */
[----:B------:R-:W-:-:S09]  /*0d70*/  @!P1 FFMA R21, R12, R28, R21 ;  /* 0x0000001c0c159223 */ /* 0x000fd20000000015 */
.L_x_3:
[----:B------:R-:W-:-:S13]  /*0d80*/  ISETP.LT.OR P0, PT, R9, R2, P0 ;  /* 0x000000020900720c */ /* 0x000fda0000701670 */
[----:B------:R-:W-:Y:S05]  /*0d90*/  @!P0 BRA `(.L_x_0) ;  /* 0x0000000000788947 */ /* 0x000fea0003800000 */
[----:B------:R-:W1:Y:S01]  /*0da0*/  LDC.64 R10, c[0x0][0x218] ;  /* 0x00008600ff0a7b82 */ /* 0x000e620000000a00 */
[----:B------:R-:W-:Y:S02]  /*0db0*/  IADD3 R19, R8, R9, RZ ;  /* 0x0000000908137210 */ /* 0x000fe40007ffe0ff */
[----:B------:R-:W-:Y:S02]  /*0dc0*/  CS2R R8, SRZ ;  /* 0x0000000000087805 */ /* 0x000fe4000001ff00 */
[----:B------:R-:W-:-:S03]  /*0dd0*/  ISETP.GE.AND P0, PT, R19, R2, PT ;  /* 0x000000021300720c */ /* 0x000fc60003f06270 */
[----:B------:R-:W2:Y:S08]  /*0de0*/  LDC.64 R14, c[0x0][0x210] ;  /* 0x00008400ff0e7b82 */ /* 0x000eb00000000a00 */
[----:B------:R-:W3:Y:S01]  /*0df0*/  LDC.64 R12, c[0x0][0x220] ;  /* 0x00008800ff0c7b82 */ /* 0x000ee20000000a00 */
[----:B------:R-:W-:Y:S01]  /*0e00*/  HFMA2.MMA R4, -RZ, RZ, 0, 0 ;  /* 0x00000000ff047435 */ /* 0x000fe200000001ff */
[----:B-1----:R-:W-:-:S05]  /*0e10*/  IMAD.WIDE R10, R7, 0x2, R10 ;  /* 0x00000002070a7825 */ /* 0x002fca00078e020a */
[----:B------:R-:W4:Y:S01]  /*0e20*/  @!P0 LDG.E.EF.64 R8, desc[UR6][R10.64] ;  /* 0x000000060a088981 */ /* 0x000f22000c0e1b00 */
[----:B--2---:R-:W-:Y:S01]  /*0e30*/  IMAD.WIDE R16, R7, 0x2, R14 ;  /* 0x0000000207107825 */ /* 0x004fe200078e020e */
[----:B------:R-:W-:-:S06]  /*0e40*/  CS2R R14, SRZ ;  /* 0x00000000000e7805 */ /* 0x000fcc000001ff00 */
[----:B------:R-:W2:Y:S01]  /*0e50*/  @!P0 LDG.E.EF.64 R14, desc[UR6][R16.64] ;  /* 0x00000006100e8981 */ /* 0x000ea2000c0e1b00 */
[----:B---3--:R-:W-:-:S05]  /*0e60*/  IMAD.WIDE R12, R19, 0x4, R12 ;  /* 0x00000004130c7825 */ /* 0x008fca00078e020c */
[----:B------:R-:W3:Y:S01]  /*0e70*/  @!P0 LDG.E.EL R4, desc[UR6][R12.64] ;  /* 0x000000060c048981 */ /* 0x000ee2000c2e1900 */
[----:B----4-:R-:W-:Y:S02]  /*0e80*/  HADD2.F32 R7, -RZ, R8.H0_H0 ;  /* 0x20000008ff077230 */ /* 0x010fe40000004100 */
[----:B------:R-:W-:Y:S02]  /*0e90*/  HADD2.F32 R19, -RZ, R8.H1_H1 ;  /* 0x30000008ff137230 */ /* 0x000fe40000004100 */
[----:B------:R-:W-:Y:S02]  /*0ea0*/  HADD2.F32 R25, -RZ, R9.H0_H0 ;  /* 0x20000009ff197230 */ /* 0x000fe40000004100 */
[----:B------:R-:W-:Y:S02]  /*0eb0*/  HADD2.F32 R27, -RZ, R9.H1_H1 ;  /* 0x30000009ff1b7230 */ /* 0x000fe40000004100 */
[----:B--2---:R-:W-:Y:S02]  /*0ec0*/  HADD2.F32 R8, -RZ, R14.H0_H0 ;  /* 0x2000000eff087230 */ /* 0x004fe40000004100 */
[----:B------:R-:W-:-:S02]  /*0ed0*/  HADD2.F32 R10, -RZ, R15.H0_H0 ;  /* 0x2000000fff0a7230 */ /* 0x000fc40000004100 */
[----:B------:R-:W-:Y:S02]  /*0ee0*/  HADD2.F32 R14, -RZ, R14.H1_H1 ;  /* 0x3000000eff0e7230 */ /* 0x000fe40000004100 */
[----:B------:R-:W-:Y:S02]  /*0ef0*/  HADD2.F32 R15, -RZ, R15.H1_H1 ;  /* 0x3000000fff0f7230 */ /* 0x000fe40000004100 */
[-C--:B---3--:R-:W-:Y:S01]  /*0f00*/  FMUL R7, R7, R4.reuse ;  /* 0x0000000407077220 */ /* 0x088fe20000400000 */
[-C--:B------:R-:W-:Y:S01]  /*0f10*/  FMUL R9, R19, R4.reuse ;  /* 0x0000000413097220 */ /* 0x080fe20000400000 */
[-C--:B------:R-:W-:Y:S01]  /*0f20*/  FMUL R2, R25, R4.reuse ;  /* 0x0000000419027220 */ /* 0x080fe20000400000 */
[----:B------:R-:W-:Y:S01]  /*0f30*/  FMUL R4, R27, R4 ;  /* 0x000000041b047220 */ /* 0x000fe20000400000 */
[----:B------:R-:W-:Y:S01]  /*0f40*/  @!P0 FFMA R20, R7, R8, R20 ;  /* 0x0000000807148223 */ /* 0x000fe20000000014 */
[----:B------:R-:W-:Y:S01]  /*0f50*/  @!P0 FFMA R22, R9, R14, R22 ;  /* 0x0000000e09168223 */ /* 0x000fe20000000016 */
[----:B------:R-:W-:Y:S01]  /*0f60*/  @!P0 FFMA R23, R2, R10, R23 ;  /* 0x0000000a02178223 */ /* 0x000fe20000000017 */
[----:B------:R-:W-:-:S07]  /*0f70*/  @!P0 FFMA R21, R4, R15, R21 ;  /* 0x0000000f04158223 */ /* 0x000fce0000000015 */
.L_x_0:
[----:B------:R-:W1:Y:S01]  /*0f80*/  SHFL.BFLY PT, R7, R20, 0x10, 0x1f ;  /* 0x0e001f0014077f89 */ /* 0x000e6200000e0000 */
[----:B------:R-:W2:Y:S01]  /*0f90*/  S2UR UR5, SR_CgaCtaId ;  /* 0x00000000000579c3 */ /* 0x000ea20000008800 */
[----:B------:R-:W-:Y:S01]  /*0fa0*/  LOP3.LUT P0, RZ, R0, 0x18, RZ, 0xc0, !PT ;  /* 0x0000001800ff7812 */ /* 0x000fe2000780c0ff */
[----:B------:R-:W-:Y:S01]  /*0fb0*/  UMOV UR4, 0x400 ;  /* 0x0000040000047882 */ /* 0x000fe20000000000 */
[----:B------:R-:W3:Y:S01]  /*0fc0*/  SHFL.BFLY PT, R9, R22, 0x10, 0x1f ;  /* 0x0e001f0016097f89 */ /* 0x000ee200000e0000 */
[----:B------:R-:W-:Y:S02]  /*0fd0*/  SHF.R.U32.HI R12, RZ, 0x3, R0 ;  /* 0x00000003ff0c7819 */ /* 0x000fe40000011600 */
[----:B------:R-:W-:Y:S01]  /*0fe0*/  SHF.L.U32 R15, R6, 0x4, RZ ;  /* 0x00000004060f7819 */ /* 0x000fe200000006ff */
[----:B------:R-:W4:Y:S01]  /*0ff0*/  SHFL.BFLY PT, R2, R23, 0x10, 0x1f ;  /* 0x0e001f0017027f89 */ /* 0x000f2200000e0000 */
[----:B------:R-:W-:Y:S02]  /*1000*/  ISETP.GE.AND P1, PT, R0, 0x80, PT ;  /* 0x000000800000780c */ /* 0x000fe40003f26270 */
[----:B------:R-:W-:Y:S01]  /*1010*/  LOP3.LUT R12, R15, 0xc, R12, 0xf8, !PT ;  /* 0x0000000c0f0c7812 */ /* 0x000fe200078ef80c */
[----:B------:R-:W5:Y:S01]  /*1020*/  SHFL.BFLY PT, R4, R21, 0x10, 0x1f ;  /* 0x0e001f0015047f89 */ /* 0x000f6200000e0000 */
[----:B-1----:R-:W-:Y:S01]  /*1030*/  FADD R7, R7, R20 ;  /* 0x0000001407077221 */ /* 0x002fe20000000000 */
[----:B--2---:R-:W-:Y:S01]  /*1040*/  UPRMT UR4, UR5, 0x654, UR4 ;  /* 0x0000065405047896 */ /* 0x004fe20008000004 */
[----:B---3--:R-:W-:Y:S01]  /*1050*/  FADD R9, R9, R22 ;  /* 0x0000001609097221 */ /* 0x008fe20000000000 */
[----:B----4-:R-:W-:-:S02]  /*1060*/  FADD R8, R2, R23 ;  /* 0x0000001702087221 */ /* 0x010fc40000000000 */
[----:B------:R-:W1:Y:S01]  /*1070*/  SHFL.BFLY PT, R2, R7, 0x8, 0x1f ;  /* 0x0d001f0007027f89 */ /* 0x000e6200000e0000 */
[----:B-----5:R-:W-:-:S03]  /*1080*/  FADD R10, R4, R21 ;  /* 0x00000015040a7221 */ /* 0x020fc60000000000 */
[----:B------:R-:W2:Y:S04]  /*1090*/  SHFL.BFLY PT, R4, R9, 0x8, 0x1f ;  /* 0x0d001f0009047f89 */ /* 0x000ea800000e0000 */
[----:B------:R-:W3:Y:S04]  /*10a0*/  SHFL.BFLY PT, R11, R8, 0x8, 0x1f ;  /* 0x0d001f00080b7f89 */ /* 0x000ee800000e0000 */
[----:B------:R-:W4:Y:S01]  /*10b0*/  SHFL.BFLY PT, R13, R10, 0x8, 0x1f ;  /* 0x0d001f000a0d7f89 */ /* 0x000f2200000e0000 */
[----:B-1----:R-:W-:Y:S01]  /*10c0*/  FADD R17, R7, R2 ;  /* 0x0000000207117221 */ /* 0x002fe20000000000 */
[----:B--2---:R-:W-:-:S04]  /*10d0*/  FADD R9, R9, R4 ;  /* 0x0000000409097221 */ /* 0x004fc80000000000 */
[----:B------:R-:W-:Y:S01]  /*10e0*/  @!P0 STS [R12+UR4], R17 ;  /* 0x000000110c008988 */ /* 0x000fe20008000804 */
[----:B---3--:R-:W-:-:S03]  /*10f0*/  FADD R11, R8, R11 ;  /* 0x0000000b080b7221 */ /* 0x008fc60000000000 */
[----:B------:R-:W-:Y:S01]  /*1100*/  @!P0 STS [R12+UR4+0x10], R9 ;  /* 0x000010090c008988 */ /* 0x000fe20008000804 */
[----:B----4-:R-:W-:-:S03]  /*1110*/  FADD R13, R10, R13 ;  /* 0x0000000d0a0d7221 */ /* 0x010fc60000000000 */
[----:B------:R-:W-:Y:S04]  /*1120*/  @!P0 STS [R12+UR4+0x20], R11 ;  /* 0x0000200b0c008988 */ /* 0x000fe80008000804 */
[----:B------:R1:W-:Y:S01]  /*1130*/  @!P0 STS [R12+UR4+0x30], R13 ;  /* 0x0000300d0c008988 */ /* 0x0003e20008000804 */
[----:B------:R-:W-:Y:S01]  /*1140*/  BAR.SYNC.DEFER_BLOCKING 0x0 ;  /* 0x0000000000007b1d */ /* 0x000fe20000010000 */
[----:B------:R-:W-:-:S04]  /*1150*/  LOP3.LUT P0, RZ, R0, 0x3, RZ, 0xc0, !PT ;  /* 0x0000000300ff7812 */ /* 0x000fc8000780c0ff */
[----:B------:R-:W-:Y:S02]  /*1160*/  ISETP.LT.AND P0, PT, R0, 0x80, !P0 ;  /* 0x000000800000780c */ /* 0x000fe40004701270 */
[----:B-1----:R-:W-:-:S05]  /*1170*/  IADD3 R13, R15, UR4, RZ ;  /* 0x000000040f0d7c10 */ /* 0x002fca000fffe0ff */
[----:B------:R-:W-:Y:S01]  /*1180*/  IMAD R13, R6, -0xc, R13 ;  /* 0xfffffff4060d7824 */ /* 0x000fe200078e020d */
[----:B------:R-:W1:Y:S04]  /*1190*/  @!P1 LDS R14, [R3+UR4] ;  /* 0x00000004030e9984 */ /* 0x000e680008000800 */
[----:B-1----:R-:W1:Y:S02]  /*11a0*/  SHFL.BFLY PT, R7, R14, 0x2, 0x1f ;  /* 0x0c401f000e077f89 */ /* 0x002e6400000e0000 */
[----:B-1----:R-:W-:-:S05]  /*11b0*/  FADD R7, R14, R7 ;  /* 0x000000070e077221 */ /* 0x002fca0000000000 */
[----:B------:R-:W1:Y:S02]  /*11c0*/  SHFL.BFLY PT, R2, R7, 0x1, 0x1f ;  /* 0x0c201f0007027f89 */ /* 0x000e6400000e0000 */
[----:B-1----:R-:W-:Y:S01]  /*11d0*/  FADD R4, R7, R2 ;  /* 0x0000000207047221 */ /* 0x002fe20000000000 */
[----:B------:R-:W-:-:S04]  /*11e0*/  LOP3.LUT R2, R0, 0x1f, RZ, 0xc0, !PT ;  /* 0x0000001f00027812 */ /* 0x000fc800078ec0ff */
[----:B------:R-:W-:Y:S01]  /*11f0*/  @P0 STS [R3+UR4], R4 ;  /* 0x0000000403000988 */ /* 0x000fe20008000804 */
[----:B------:R-:W-:Y:S01]  /*1200*/  BAR.SYNC.DEFER_BLOCKING 0x0 ;  /* 0x0000000000007b1d */ /* 0x000fe20000010000 */
[----:B------:R-:W-:Y:S02]  /*1210*/  LOP3.LUT P0, RZ, R0, 0x60, RZ, 0xc0, !PT ;  /* 0x0000006000ff7812 */ /* 0x000fe4000780c0ff */
[----:B------:R-:W-:-:S03]  /*1220*/  LEA R6, R2, UR4, 0x2 ;  /* 0x0000000402067c11 */ /* 0x000fc6000f8e10ff */
[----:B------:R-:W-:Y:S04]  /*1230*/  LDS R8, [R15+UR4] ;  /* 0x000000040f087984 */ /* 0x000fe80008000800 */
[----:B------:R-:W-:Y:S04]  /*1240*/  LDS R9, [R15+UR4+0x10] ;  /* 0x000010040f097984 */ /* 0x000fe80008000800 */
[----:B------:R-:W-:Y:S04]  /*1250*/  LDS R10, [R15+UR4+0x20] ;  /* 0x000020040f0a7984 */ /* 0x000fe80008000800 */
[----:B------:R-:W1:Y:S01]  /*1260*/  LDS R11, [R15+UR4+0x30] ;  /* 0x000030040f0b7984 */ /* 0x000e620008000800 */
[----:B------:R-:W-:Y:S06]  /*1270*/  BAR.SYNC.DEFER_BLOCKING 0x0 ;  /* 0x0000000000007b1d */ /* 0x000fec0000010000 */
[----:B-1----:R1:W-:Y:S02]  /*1280*/  STS.128 [R13], R8 ;  /* 0x000000080d007388 */ /* 0x0023e40000000c00 */
[----:B------:R-:W-:Y:S06]  /*1290*/  BAR.SYNC.DEFER_BLOCKING 0x0 ;  /* 0x0000000000007b1d */ /* 0x000fec0000010000 */
[----:B-1----:R-:W-:Y:S05]  /*12a0*/  @P0 EXIT ;  /* 0x000000000000094d */ /* 0x002fea0003800000 */
[----:B------:R-:W0:Y:S01]  /*12b0*/  LDS R6, [R6] ;  /* 0x0000000006067984 */ /* 0x000e220000000800 */
[----:B------:R-:W1:Y:S01]  /*12c0*/  LDC.64 R2, c[0x0][0x228] ;  /* 0x00008a00ff027b82 */ /* 0x000e620000000a00 */
[----:B------:R-:W-:-:S05]  /*12d0*/  LOP3.LUT R5, R5, 0x1f, R0, 0xf8, !PT ;  /* 0x0000001f05057812 */ /* 0x000fca00078ef800 */
[----:B-1----:R-:W-:Y:S01]  /*12e0*/  IMAD.WIDE R2, R5, 0x2, R2 ;  /* 0x0000000205027825 */ /* 0x002fe200078e0202 */
[----:B0-----:R-:W-:-:S05]  /*12f0*/  F2FP.F16.F32.PACK_AB R0, RZ, R6 ;  /* 0x00000006ff00723e */ /* 0x001fca00000000ff */
[----:B------:R-:W-:Y:S01]  /*1300*/  STG.E.U16 desc[UR6][R2.64], R0 ;  /* 0x0000000002007986 */ /* 0x000fe2000c101506 */
[----:B------:R-:W-:Y:S05]  /*1310*/  EXIT ;  /* 0x000000000000794d */ /* 0x000fea0003800000 */
.L_x_4:
[----:B------:R-:W-:-:S00]  /*1320*/  BRA `(.L_x_4) ;  /* 0xfffffffc00fc7947 */ /* 0x000fc0000383ffff */
[----:B------:R-:W-:-:S00]  /*1330*/  NOP ;  /* 0x0000000000007918 */ /* 0x000fc00000000000 */
        /* <DEDUP_REMOVED lines=12> */
.L_x_5:


//--------------------- .nv.shared.triton_red_fused__to_copy_mul_sum_1 --------------------------
	.section	.nv.shared.triton_red_fused__to_copy_mul_sum_1,"aw",@nobits
	.sectionflags	@""
	.align	16
	.zero		1024


//--------------------- .nv.constant0.triton_red_fused__to_copy_mul_sum_1 --------------------------
	.section	.nv.constant0.triton_red_fused__to_copy_mul_sum_1,"a",@progbits
	.sectionflags	@""
	.align	4
.nv.constant0.triton_red_fused__to_copy_mul_sum_1:
	.zero		576
